//
// Generated by NVIDIA NVVM Compiler
//
// Compiler Build ID: CL-36424714
// Cuda compilation tools, release 13.0, V13.0.88
// Based on NVVM 20.0.0
//

.version 9.0
.target sm_100
.address_size 64

	// .globl	_Z16kernelFindPrimesiPiS_

.visible .entry _Z16kernelFindPrimesiPiS_(
	.param .u32 _Z16kernelFindPrimesiPiS__param_0,
	.param .u64 .ptr .align 1 _Z16kernelFindPrimesiPiS__param_1,
	.param .u64 .ptr .align 1 _Z16kernelFindPrimesiPiS__param_2
)
{
	.reg .pred 	%p<5>;
	.reg .b32 	%r<13>;
	.reg .b64 	%rd<7>;

	ld.param.u64 	%rd1, [_Z16kernelFindPrimesiPiS__param_1];
	ld.param.u64 	%rd2, [_Z16kernelFindPrimesiPiS__param_2];
	mov.u32 	%r4, %ctaid.x;
	mov.u32 	%r5, %ntid.x;
	mov.u32 	%r6, %tid.x;
	mad.lo.s32 	%r1, %r4, %r5, %r6;
	setp.lt.s32 	%p1, %r1, 2;
	@%p1 bra 	$L__BB0_6;
	setp.lt.u32 	%p2, %r1, 4;
	@%p2 bra 	$L__BB0_5;
	mov.b32 	%r12, 2;
	bra.uni 	$L__BB0_4;
$L__BB0_3:
	add.s32 	%r2, %r12, 1;
	mad.lo.s32 	%r9, %r12, %r12, %r12;
	add.s32 	%r10, %r9, %r2;
	setp.gt.s32 	%p4, %r10, %r1;
	mov.u32 	%r12, %r2;
	@%p4 bra 	$L__BB0_5;
$L__BB0_4:
	rem.u32 	%r8, %r1, %r12;
	setp.eq.s32 	%p3, %r8, 0;
	@%p3 bra 	$L__BB0_6;
	bra.uni 	$L__BB0_3;
$L__BB0_5:
	cvta.to.global.u64 	%rd3, %rd2;
	atom.global.add.u32 	%r11, [%rd3], 1;
	cvta.to.global.u64 	%rd4, %rd1;
	mul.wide.s32 	%rd5, %r11, 4;
	add.s64 	%rd6, %rd4, %rd5;
	st.global.u32 	[%rd6], %r1;
$L__BB0_6:
	ret;

}
	// .globl	_Z25kernelSieveOfEratosthenesiPb
.visible .entry _Z25kernelSieveOfEratosthenesiPb(
	.param .u32 _Z25kernelSieveOfEratosthenesiPb_param_0,
	.param .u64 .ptr .align 1 _Z25kernelSieveOfEratosthenesiPb_param_1
)
{
	.reg .pred 	%p<11>;
	.reg .b16 	%rs<4>;
	.reg .b32 	%r<33>;
	.reg .b64 	%rd<21>;

	ld.param.u32 	%r12, [_Z25kernelSieveOfEratosthenesiPb_param_0];
	ld.param.u64 	%rd5, [_Z25kernelSieveOfEratosthenesiPb_param_1];
	cvta.to.global.u64 	%rd1, %rd5;
	mov.u32 	%r13, %ctaid.x;
	mov.u32 	%r14, %ntid.x;
	mov.u32 	%r15, %tid.x;
	mad.lo.s32 	%r1, %r13, %r14, %r15;
	setp.lt.s32 	%p1, %r1, 2;
	@%p1 bra 	$L__BB1_8;
	mul.wide.u32 	%rd6, %r1, %r1;
	cvt.s64.s32 	%rd7, %r12;
	setp.gt.s64 	%p2, %rd6, %rd7;
	@%p2 bra 	$L__BB1_8;
	cvt.u64.u32 	%rd8, %r1;
	add.s64 	%rd9, %rd1, %rd8;
	ld.global.u8 	%rs1, [%rd9];
	setp.eq.s16 	%p3, %rs1, 0;
	mul.lo.s32 	%r31, %r1, %r1;
	setp.gt.s32 	%p4, %r31, %r12;
	or.pred  	%p5, %p3, %p4;
	@%p5 bra 	$L__BB1_8;
	add.s32 	%r16, %r1, %r31;
	add.s32 	%r17, %r12, 1;
	max.s32 	%r18, %r16, %r17;
	setp.lt.s32 	%p6, %r16, %r17;
	selp.u32 	%r19, 1, 0, %p6;
	add.s32 	%r20, %r16, %r19;
	sub.s32 	%r21, %r18, %r20;
	div.u32 	%r22, %r21, %r1;
	add.s32 	%r3, %r22, %r19;
	and.b32  	%r23, %r3, 3;
	setp.eq.s32 	%p7, %r23, 3;
	@%p7 bra 	$L__BB1_6;
	cvt.u64.u32 	%rd10, %r31;
	add.s64 	%rd20, %rd1, %rd10;
	add.s32 	%r24, %r3, 1;
	and.b32  	%r25, %r24, 3;
	neg.s32 	%r29, %r25;
$L__BB1_5:
	.pragma "nounroll";
	mov.b16 	%rs2, 0;
	st.global.u8 	[%rd20], %rs2;
	add.s32 	%r31, %r31, %r1;
	add.s64 	%rd20, %rd20, %rd8;
	add.s32 	%r29, %r29, 1;
	setp.ne.s32 	%p8, %r29, 0;
	@%p8 bra 	$L__BB1_5;
$L__BB1_6:
	setp.lt.u32 	%p9, %r3, 3;
	@%p9 bra 	$L__BB1_8;
$L__BB1_7:
	cvt.u64.u32 	%rd12, %r31;
	add.s64 	%rd13, %rd1, %rd12;
	mov.b16 	%rs3, 0;
	st.global.u8 	[%rd13], %rs3;
	add.s32 	%r26, %r31, %r1;
	cvt.u64.u32 	%rd14, %r26;
	add.s64 	%rd15, %rd1, %rd14;
	st.global.u8 	[%rd15], %rs3;
	add.s32 	%r27, %r26, %r1;
	cvt.u64.u32 	%rd16, %r27;
	add.s64 	%rd17, %rd1, %rd16;
	st.global.u8 	[%rd17], %rs3;
	add.s32 	%r28, %r27, %r1;
	cvt.u64.u32 	%rd18, %r28;
	add.s64 	%rd19, %rd1, %rd18;
	st.global.u8 	[%rd19], %rs3;
	add.s32 	%r31, %r28, %r1;
	setp.le.s32 	%p10, %r31, %r12;
	@%p10 bra 	$L__BB1_7;
$L__BB1_8:
	ret;

}


// ===== COMPILED SASS (sm_100) =====

	.target	sm_100

	.elftype	@"ET_EXEC"


//--------------------- .note.nv.tkinfo           --------------------------
	.section	.note.nv.tkinfo,"",@"SHT_NOTE"
	.sectionflags	@"SHF_NOTE_NV_TKINFO"
	.tkinfo
        /*0018*/ 	.word	0x00000002
        /*0030*/ 	.string	""
        /*0030*/ 	.string	"ptxas"
        /*0030*/ 	.string	"Cuda compilation tools, release 13.0, V13.0.88"
        /*0030*/ 	.string	"Build cuda_13.0.r13.0/compiler.36424714_0"
        /*0030*/ 	.string	"-arch sm_100 -m 64 "



//--------------------- .note.nv.cuinfo           --------------------------
	.section	.note.nv.cuinfo,"",@"SHT_NOTE"
	.sectionflags	@"SHF_NOTE_NV_CUINFO"
        /*0018*/ 	.short	0x0002
        /*001a*/ 	.short	0x0064
        /*001c*/ 	.short	0x0082
	.zero		2


//--------------------- .nv.info                  --------------------------
	.section	.nv.info,"",@"SHT_CUDA_INFO"
	.align	4


	//----- nvinfo : EIATTR_REGCOUNT
	.align		4
        /*0000*/ 	.byte	0x04, 0x2f
        /*0002*/ 	.short	(.L_1 - .L_0)
	.align		4
.L_0:
        /*0004*/ 	.word	index@(_Z16kernelFindPrimesiPiS_)
        /*0008*/ 	.word	0x0000000c


	//----- nvinfo : EIATTR_FRAME_SIZE
	.align		4
.L_1:
        /*000c*/ 	.byte	0x04, 0x11
        /*000e*/ 	.short	(.L_3 - .L_2)
	.align		4
.L_2:
        /*0010*/ 	.word	index@(_Z16kernelFindPrimesiPiS_)
        /*0014*/ 	.word	0x00000000


	//----- nvinfo : EIATTR_REGCOUNT
	.align		4
.L_3:
        /*0018*/ 	.byte	0x04, 0x2f
        /*001a*/ 	.short	(.L_5 - .L_4)
	.align		4
.L_4:
        /*001c*/ 	.word	index@(_Z25kernelSieveOfEratosthenesiPb)
        /*0020*/ 	.word	0x0000000e


	//----- nvinfo : EIATTR_FRAME_SIZE
	.align		4
.L_5:
        /*0024*/ 	.byte	0x04, 0x11
        /*0026*/ 	.short	(.L_7 - .L_6)
	.align		4
.L_6:
        /*0028*/ 	.word	index@(_Z25kernelSieveOfEratosthenesiPb)
        /*002c*/ 	.word	0x00000000


	//----- nvinfo : EIATTR_MIN_STACK_SIZE
	.align		4
.L_7:
        /*0030*/ 	.byte	0x04, 0x12
        /*0032*/ 	.short	(.L_9 - .L_8)
	.align		4
.L_8:
        /*0034*/ 	.word	index@(_Z25kernelSieveOfEratosthenesiPb)
        /*0038*/ 	.word	0x00000000


	//----- nvinfo : EIATTR_MIN_STACK_SIZE
	.align		4
.L_9:
        /*003c*/ 	.byte	0x04, 0x12
        /*003e*/ 	.short	(.L_11 - .L_10)
	.align		4
.L_10:
        /*0040*/ 	.word	index@(_Z16kernelFindPrimesiPiS_)
        /*0044*/ 	.word	0x00000000
.L_11:


//--------------------- .nv.compat                --------------------------
	.section	.nv.compat,"",@"SHT_CUDA_COMPAT_INFO"
	.align	4
        /*0000*/ 	.byte	0x02, 0x09, 0x00, 0x00, 0x02, 0x02, 0x01, 0x00, 0x02, 0x05, 0x05, 0x00, 0x03, 0x07, 0x01, 0x01
        /*0010*/ 	.byte	0x02, 0x03, 0x00, 0x00, 0x02, 0x06, 0x01, 0x00, 0x04, 0x0b, 0x08, 0x00, 0x09, 0x00, 0x00, 0x00
        /*0020*/ 	.byte	0x00, 0x00, 0x00, 0x00


//--------------------- .nv.info._Z25kernelSieveOfEratosthenesiPb --------------------------
	.section	.nv.info._Z25kernelSieveOfEratosthenesiPb,"",@"SHT_CUDA_INFO"
	.sectionflags	@""
	.align	4


	//----- nvinfo : EIATTR_CUDA_API_VERSION
	.align		4
        /*0000*/ 	.byte	0x04, 0x37
        /*0002*/ 	.short	(.L_13 - .L_12)
.L_12:
        /*0004*/ 	.word	0x00000082


	//----- nvinfo : EIATTR_KPARAM_INFO
	.align		4
.L_13:
        /*0008*/ 	.byte	0x04, 0x17
        /*000a*/ 	.short	(.L_15 - .L_14)
.L_14:
        /*000c*/ 	.word	0x00000000
        /*0010*/ 	.short	0x0001
        /*0012*/ 	.short	0x0008
        /*0014*/ 	.byte	0x00, 0xf5, 0x21, 0x00


	//----- nvinfo : EIATTR_KPARAM_INFO
	.align		4
.L_15:
        /*0018*/ 	.byte	0x04, 0x17
        /*001a*/ 	.short	(.L_17 - .L_16)
.L_16:
        /*001c*/ 	.word	0x00000000
        /*0020*/ 	.short	0x0000
        /*0022*/ 	.short	0x0000
        /*0024*/ 	.byte	0x00, 0xf0, 0x11, 0x00


	//----- nvinfo : EIATTR_SPARSE_MMA_MASK
	.align		4
.L_17:
        /*0028*/ 	.byte	0x03, 0x50
        /*002a*/ 	.short	0x0000


	//----- nvinfo : EIATTR_MAXREG_COUNT
	.align		4
        /*002c*/ 	.byte	0x03, 0x1b
        /*002e*/ 	.short	0x00ff


	//----- nvinfo : EIATTR_MERCURY_ISA_VERSION
	.align		4
        /*0030*/ 	.byte	0x03, 0x5f
        /*0032*/ 	.short	0x0101


	//----- nvinfo : EIATTR_VRC_CTA_INIT_COUNT
	.align		4
        /*0034*/ 	.byte	0x02, 0x4a
	.zero		1
	.zero		1


	//----- nvinfo : EIATTR_EXIT_INSTR_OFFSETS
	.align		4
        /*0038*/ 	.byte	0x04, 0x1c
        /*003a*/ 	.short	(.L_19 - .L_18)


	//   ....[0]....
.L_18:
        /*003c*/ 	.word	0x00000060


	//   ....[1]....
        /*0040*/ 	.word	0x000000c0


	//   ....[2]....
        /*0044*/ 	.word	0x00000150


	//   ....[3]....
        /*0048*/ 	.word	0x00000440


	//   ....[4]....
        /*004c*/ 	.word	0x00000570


	//----- nvinfo : EIATTR_CRS_STACK_SIZE
	.align		4
.L_19:
        /*0050*/ 	.byte	0x04, 0x1e
        /*0052*/ 	.short	(.L_21 - .L_20)
.L_20:
        /*0054*/ 	.word	0x00000000


	//----- nvinfo : EIATTR_CBANK_PARAM_SIZE
	.align		4
.L_21:
        /*0058*/ 	.byte	0x03, 0x19
        /*005a*/ 	.short	0x0010


	//----- nvinfo : EIATTR_PARAM_CBANK
	.align		4
        /*005c*/ 	.byte	0x04, 0x0a
        /*005e*/ 	.short	(.L_23 - .L_22)
	.align		4
.L_22:
        /*0060*/ 	.word	index@(.nv.constant0._Z25kernelSieveOfEratosthenesiPb)
        /*0064*/ 	.short	0x0380
        /*0066*/ 	.short	0x0010


	//----- nvinfo : EIATTR_SW_WAR
	.align		4
.L_23:
        /*0068*/ 	.byte	0x04, 0x36
        /*006a*/ 	.short	(.L_25 - .L_24)
.L_24:
        /*006c*/ 	.word	0x00000008
.L_25:


//--------------------- .nv.info._Z16kernelFindPrimesiPiS_ --------------------------
	.section	.nv.info._Z16kernelFindPrimesiPiS_,"",@"SHT_CUDA_INFO"
	.sectionflags	@""
	.align	4


	//----- nvinfo : EIATTR_CUDA_API_VERSION
	.align		4
        /*0000*/ 	.byte	0x04, 0x37
        /*0002*/ 	.short	(.L_27 - .L_26)
.L_26:
        /*0004*/ 	.word	0x00000082


	//----- nvinfo : EIATTR_KPARAM_INFO
	.align		4
.L_27:
        /*0008*/ 	.byte	0x04, 0x17
        /*000a*/ 	.short	(.L_29 - .L_28)
.L_28:
        /*000c*/ 	.word	0x00000000
        /*0010*/ 	.short	0x0002
        /*0012*/ 	.short	0x0010
        /*0014*/ 	.byte	0x00, 0xf5, 0x21, 0x00


	//----- nvinfo : EIATTR_KPARAM_INFO
	.align		4
.L_29:
        /*0018*/ 	.byte	0x04, 0x17
        /*001a*/ 	.short	(.L_31 - .L_30)
.L_30:
        /*001c*/ 	.word	0x00000000
        /*0020*/ 	.short	0x0001
        /*0022*/ 	.short	0x0008
        /*0024*/ 	.byte	0x00, 0xf5, 0x21, 0x00


	//----- nvinfo : EIATTR_KPARAM_INFO
	.align		4
.L_31:
        /*0028*/ 	.byte	0x04, 0x17
        /*002a*/ 	.short	(.L_33 - .L_32)
.L_32:
        /*002c*/ 	.word	0x00000000
        /*0030*/ 	.short	0x0000
        /*0032*/ 	.short	0x0000
        /*0034*/ 	.byte	0x00, 0xf0, 0x11, 0x00


	//----- nvinfo : EIATTR_SPARSE_MMA_MASK
	.align		4
.L_33:
        /*0038*/ 	.byte	0x03, 0x50
        /*003a*/ 	.short	0x0000


	//----- nvinfo : EIATTR_MAXREG_COUNT
	.align		4
        /*003c*/ 	.byte	0x03, 0x1b
        /*003e*/ 	.short	0x00ff


	//----- nvinfo : EIATTR_MERCURY_ISA_VERSION
	.align		4
        /*0040*/ 	.byte	0x03, 0x5f
        /*0042*/ 	.short	0x0101


	//----- nvinfo : EIATTR_INT_WARP_WIDE_INSTR_OFFSETS
	.align		4
        /*0044*/ 	.byte	0x04, 0x31
        /*0046*/ 	.short	(.L_35 - .L_34)


	//   ....[0]....
.L_34:
        /*0048*/ 	.word	0x00000260


	//   ....[1]....
        /*004c*/ 	.word	0x00000300


	//----- nvinfo : EIATTR_VRC_CTA_INIT_COUNT
	.align		4
.L_35:
        /*0050*/ 	.byte	0x02, 0x4a
	.zero		1
	.zero		1


	//----- nvinfo : EIATTR_EXIT_INSTR_OFFSETS
	.align		4
        /*0054*/ 	.byte	0x04, 0x1c
        /*0056*/ 	.short	(.L_37 - .L_36)


	//   ....[0]....
.L_36:
        /*0058*/ 	.word	0x00000060


	//   ....[1]....
        /*005c*/ 	.word	0x000001e0


	//   ....[2]....
        /*0060*/ 	.word	0x00000340


	//----- nvinfo : EIATTR_CRS_STACK_SIZE
	.align		4
.L_37:
        /*0064*/ 	.byte	0x04, 0x1e
        /*0066*/ 	.short	(.L_39 - .L_38)
.L_38:
        /*0068*/ 	.word	0x00000000


	//----- nvinfo : EIATTR_CBANK_PARAM_SIZE
	.align		4
.L_39:
        /*006c*/ 	.byte	0x03, 0x19
        /*006e*/ 	.short	0x0018


	//----- nvinfo : EIATTR_PARAM_CBANK
	.align		4
        /*0070*/ 	.byte	0x04, 0x0a
        /*0072*/ 	.short	(.L_41 - .L_40)
	.align		4
.L_40:
        /*0074*/ 	.word	index@(.nv.constant0._Z16kernelFindPrimesiPiS_)
        /*0078*/ 	.short	0x0380
        /*007a*/ 	.short	0x0018


	//----- nvinfo : EIATTR_SW_WAR
	.align		4
.L_41:
        /*007c*/ 	.byte	0x04, 0x36
        /*007e*/ 	.short	(.L_43 - .L_42)
.L_42:
        /*0080*/ 	.word	0x00000008
.L_43:


//--------------------- .nv.callgraph             --------------------------
	.section	.nv.callgraph,"",@"SHT_CUDA_CALLGRAPH"
	.align	4
	.sectionentsize	8
	.align		4
        /*0000*/ 	.word	0x00000000
	.align		4
        /*0004*/ 	.word	0xffffffff
	.align		4
        /*0008*/ 	.word	0x00000000
	.align		4
        /*000c*/ 	.word	0xfffffffe
	.align		4
        /*0010*/ 	.word	0x00000000
	.align		4
        /*0014*/ 	.word	0xfffffffd
	.align		4
        /*0018*/ 	.word	0x00000000
	.align		4
        /*001c*/ 	.word	0xfffffffc


//--------------------- .text._Z25kernelSieveOfEratosthenesiPb --------------------------
	.section	.text._Z25kernelSieveOfEratosthenesiPb,"ax",@progbits
	.align	128
        .global         _Z25kernelSieveOfEratosthenesiPb
        .type           _Z25kernelSieveOfEratosthenesiPb,@function
        .size           _Z25kernelSieveOfEratosthenesiPb,(.L_x_9 - _Z25kernelSieveOfEratosthenesiPb)
        .other          _Z25kernelSieveOfEratosthenesiPb,@"STO_CUDA_ENTRY STV_DEFAULT"
_Z25kernelSieveOfEratosthenesiPb:
.text._Z25kernelSieveOfEratosthenesiPb:
[----:B------:R-:W-:Y:S01]  /*0000*/  LDC R1, c[0x0][0x37c] ;  /* 0x0000df00ff017b82 */ /* 0x000fe20000000800 */
[----:B------:R-:W0:Y:S07]  /*0010*/  S2R R3, SR_TID.X ;  /* 0x0000000000037919 */ /* 0x000e2e0000002100 */
[----:B------:R-:W0:Y:S08]  /*0020*/  S2UR UR4, SR_CTAID.X ;  /* 0x00000000000479c3 */ /* 0x000e300000002500 */
[----:B------:R-:W0:Y:S02]  /*0030*/  LDC R0, c[0x0][0x360] ;  /* 0x0000d800ff007b82 */ /* 0x000e240000000800 */
[----:B0-----:R-:W-:-:S05]  /*0040*/  IMAD R0, R0, UR4, R3 ;  /* 0x0000000400007c24 */ /* 0x001fca000f8e0203 */
[----:B------:R-:W-:-:S13]  /*0050*/  ISETP.GE.AND P0, PT, R0, 0x2, PT ;  /* 0x000000020000780c */ /* 0x000fda0003f06270 */
[----:B------:R-:W-:Y:S05]  /*0060*/  @!P0 EXIT ;  /* 0x000000000000894d */ /* 0x000fea0003800000 */
[----:B------:R-:W0:Y:S01]  /*0070*/  LDCU UR5, c[0x0][0x380] ;  /* 0x00007000ff0577ac */ /* 0x000e220008000800 */
[----:B------:R-:W-:Y:S01]  /*0080*/  IMAD.WIDE.U32 R2, R0, R0, RZ ;  /* 0x0000000000027225 */ /* 0x000fe200078e00ff */
[----:B0-----:R-:W-:Y:S02]  /*0090*/  USHF.R.S32.HI UR4, URZ, 0x1f, UR5 ;  /* 0x0000001fff047899 */ /* 0x001fe40008011405 */
[----:B------:R-:W-:-:S04]  /*00a0*/  ISETP.GT.U32.AND P0, PT, R2, UR5, PT ;  /* 0x0000000502007c0c */ /* 0x000fc8000bf04070 */
[----:B------:R-:W-:-:S13]  /*00b0*/  ISETP.GT.AND.EX P0, PT, R3, UR4, PT, P0 ;  /* 0x0000000403007c0c */ /* 0x000fda000bf04300 */
[----:B------:R-:W-:Y:S05]  /*00c0*/  @P0 EXIT ;  /* 0x000000000000094d */ /* 0x000fea0003800000 */
[----:B------:R-:W0:Y:S01]  /*00d0*/  LDCU.64 UR8, c[0x0][0x388] ;  /* 0x00007100ff0877ac */ /* 0x000e220008000a00 */
[----:B------:R-:W1:Y:S01]  /*00e0*/  LDCU.64 UR6, c[0x0][0x358] ;  /* 0x00006b00ff0677ac */ /* 0x000e620008000a00 */
[----:B0-----:R-:W-:-:S05]  /*00f0*/  IADD3 R2, P0, PT, R0, UR8, RZ ;  /* 0x0000000800027c10 */ /* 0x001fca000ff1e0ff */
[----:B------:R-:W-:-:S05]  /*0100*/  IMAD.X R3, RZ, RZ, UR9, P0 ;  /* 0x00000009ff037e24 */ /* 0x000fca00080e06ff */
[----:B-1----:R-:W2:Y:S01]  /*0110*/  LDG.E.U8 R2, desc[UR6][R2.64] ;  /* 0x0000000602027981 */ /* 0x002ea2000c1e1100 */
[----:B------:R-:W-:-:S05]  /*0120*/  IMAD R4, R0, R0, RZ ;  /* 0x0000000000047224 */ /* 0x000fca00078e02ff */
[----:B------:R-:W-:-:S04]  /*0130*/  ISETP.GT.AND P0, PT, R4, UR5, PT ;  /* 0x0000000504007c0c */ /* 0x000fc8000bf04270 */
[----:B--2---:R-:W-:-:S13]  /*0140*/  ISETP.EQ.OR P0, PT, R2, RZ, P0 ;  /* 0x000000ff0200720c */ /* 0x004fda0000702670 */
[----:B------:R-:W-:Y:S05]  /*0150*/  @P0 EXIT ;  /* 0x000000000000094d */ /* 0x000fea0003800000 */
[----:B------:R-:W0:Y:S01]  /*0160*/  I2F.U32.RP R6, R0 ;  /* 0x0000000000067306 */ /* 0x000e220000209000 */
[----:B------:R-:W-:Y:S01]  /*0170*/  IMAD.MOV.U32 R11, RZ, RZ, R4 ;  /* 0x000000ffff0b7224 */ /* 0x000fe200078e0004 */
[----:B------:R-:W-:Y:S01]  /*0180*/  UIADD3 UR4, UPT, UPT, UR5, 0x1, URZ ;  /* 0x0000000105047890 */ /* 0x000fe2000fffe0ff */
[----:B------:R-:W-:Y:S01]  /*0190*/  IMAD.MOV R7, RZ, RZ, -R0 ;  /* 0x000000ffff077224 */ /* 0x000fe200078e0a00 */
[C---:B------:R-:W-:Y:S01]  /*01a0*/  ISETP.NE.U32.AND P2, PT, R0.reuse, RZ, PT ;  /* 0x000000ff0000720c */ /* 0x040fe20003f45070 */
[----:B------:R-:W-:Y:S01]  /*01b0*/  IMAD.IADD R4, R0, 0x1, R11 ;  /* 0x0000000100047824 */ /* 0x000fe200078e020b */
[----:B------:R-:W-:Y:S04]  /*01c0*/  BSSY.RECONVERGENT B0, `(.L_x_0) ;  /* 0x0000027000007945 */ /* 0x000fe80003800200 */
[----:B------:R-:W-:-:S02]  /*01d0*/  ISETP.GE.AND P0, PT, R4, UR4, PT ;  /* 0x0000000404007c0c */ /* 0x000fc4000bf06270 */
[----:B------:R-:W-:Y:S01]  /*01e0*/  VIMNMX R5, PT, PT, R4, UR4, !PT ;  /* 0x0000000404057c48 */ /* 0x000fe2000ffe0100 */
[----:B0-----:R-:W0:Y:S02]  /*01f0*/  MUFU.RCP R6, R6 ;  /* 0x0000000600067308 */ /* 0x001e240000001000 */
[----:B0-----:R-:W-:Y:S01]  /*0200*/  VIADD R2, R6, 0xffffffe ;  /* 0x0ffffffe06027836 */ /* 0x001fe20000000000 */
[----:B------:R-:W-:-:S05]  /*0210*/  SEL R6, RZ, 0x1, P0 ;  /* 0x00000001ff067807 */ /* 0x000fca0000000000 */
[----:B------:R0:W1:Y:S01]  /*0220*/  F2I.FTZ.U32.TRUNC.NTZ R3, R2 ;  /* 0x0000000200037305 */ /* 0x000062000021f000 */
[----:B------:R-:W-:Y:S01]  /*0230*/  IADD3 R5, PT, PT, R5, -R4, -R6 ;  /* 0x8000000405057210 */ /* 0x000fe20007ffe806 */
[----:B0-----:R-:W-:Y:S02]  /*0240*/  HFMA2 R2, -RZ, RZ, 0, 0 ;  /* 0x00000000ff027431 */ /* 0x001fe400000001ff */
[----:B-1----:R-:W-:-:S04]  /*0250*/  IMAD R7, R7, R3, RZ ;  /* 0x0000000307077224 */ /* 0x002fc800078e02ff */
[----:B------:R-:W-:-:S06]  /*0260*/  IMAD.HI.U32 R2, R3, R7, R2 ;  /* 0x0000000703027227 */ /* 0x000fcc00078e0002 */
[----:B------:R-:W-:-:S04]  /*0270*/  IMAD.HI.U32 R3, R2, R5, RZ ;  /* 0x0000000502037227 */ /* 0x000fc800078e00ff */
[----:B------:R-:W-:-:S04]  /*0280*/  IMAD.MOV R2, RZ, RZ, -R3 ;  /* 0x000000ffff027224 */ /* 0x000fc800078e0a03 */
[----:B------:R-:W-:-:S05]  /*0290*/  IMAD R5, R0, R2, R5 ;  /* 0x0000000200057224 */ /* 0x000fca00078e0205 */
[----:B------:R-:W-:-:S13]  /*02a0*/  ISETP.GE.U32.AND P0, PT, R5, R0, PT ;  /* 0x000000000500720c */ /* 0x000fda0003f06070 */
[----:B------:R-:W-:Y:S02]  /*02b0*/  @P0 IMAD.IADD R5, R5, 0x1, -R0 ;  /* 0x0000000105050824 */ /* 0x000fe400078e0a00 */
[----:B------:R-:W-:-:S03]  /*02c0*/  @P0 VIADD R3, R3, 0x1 ;  /* 0x0000000103030836 */ /* 0x000fc60000000000 */
[----:B------:R-:W-:-:S13]  /*02d0*/  ISETP.GE.U32.AND P1, PT, R5, R0, PT ;  /* 0x000000000500720c */ /* 0x000fda0003f26070 */
[----:B------:R-:W-:Y:S01]  /*02e0*/  @P1 VIADD R3, R3, 0x1 ;  /* 0x0000000103031836 */ /* 0x000fe20000000000 */
[----:B------:R-:W-:-:S04]  /*02f0*/  @!P2 LOP3.LUT R3, RZ, R0, RZ, 0x33, !PT ;  /* 0x00000000ff03a212 */ /* 0x000fc800078e33ff */
[----:B------:R-:W-:-:S04]  /*0300*/  IADD3 R2, PT, PT, R6, R3, RZ ;  /* 0x0000000306027210 */ /* 0x000fc80007ffe0ff */
[C---:B------:R-:W-:Y:S02]  /*0310*/  LOP3.LUT R3, R2.reuse, 0x3, RZ, 0xc0, !PT ;  /* 0x0000000302037812 */ /* 0x040fe400078ec0ff */
[----:B------:R-:W-:Y:S02]  /*0320*/  ISETP.GE.U32.AND P0, PT, R2, 0x3, PT ;  /* 0x000000030200780c */ /* 0x000fe40003f06070 */
[----:B------:R-:W-:-:S13]  /*0330*/  ISETP.NE.AND P1, PT, R3, 0x3, PT ;  /* 0x000000030300780c */ /* 0x000fda0003f25270 */
[----:B------:R-:W-:Y:S05]  /*0340*/  @!P1 BRA `(.L_x_1) ;  /* 0x0000000000389947 */ /* 0x000fea0003800000 */
[----:B------:R-:W-:Y:S01]  /*0350*/  VIADD R2, R2, 0x1 ;  /* 0x0000000102027836 */ /* 0x000fe20000000000 */
[----:B------:R-:W-:-:S04]  /*0360*/  IADD3 R5, P1, PT, R11, UR8, RZ ;  /* 0x000000080b057c10 */ /* 0x000fc8000ff3e0ff */
[----:B------:R-:W-:Y:S01]  /*0370*/  LOP3.LUT R2, R2, 0x3, RZ, 0xc0, !PT ;  /* 0x0000000302027812 */ /* 0x000fe200078ec0ff */
[----:B------:R-:W-:-:S04]  /*0380*/  IMAD.X R6, RZ, RZ, UR9, P1 ;  /* 0x00000009ff067e24 */ /* 0x000fc800088e06ff */
[----:B------:R-:W-:-:S07]  /*0390*/  IMAD.MOV R4, RZ, RZ, -R2 ;  /* 0x000000ffff047224 */ /* 0x000fce00078e0a02 */
.L_x_2:
[----:B------:R-:W-:Y:S01]  /*03a0*/  IMAD.MOV.U32 R2, RZ, RZ, R5 ;  /* 0x000000ffff027224 */ /* 0x000fe200078e0005 */
[----:B------:R-:W-:Y:S01]  /*03b0*/  MOV R3, R6 ;  /* 0x0000000600037202 */ /* 0x000fe20000000f00 */
[----:B------:R-:W-:Y:S01]  /*03c0*/  VIADD R4, R4, 0x1 ;  /* 0x0000000104047836 */ /* 0x000fe20000000000 */
[C---:B------:R-:W-:Y:S01]  /*03d0*/  IADD3 R5, P2, PT, R0.reuse, R5, RZ ;  /* 0x0000000500057210 */ /* 0x040fe20007f5e0ff */
[----:B------:R-:W-:Y:S02]  /*03e0*/  IMAD.IADD R11, R0, 0x1, R11 ;  /* 0x00000001000b7824 */ /* 0x000fe400078e020b */
[----:B------:R0:W-:Y:S01]  /*03f0*/  STG.E.U8 desc[UR6][R2.64], RZ ;  /* 0x000000ff02007986 */ /* 0x0001e2000c101106 */
[----:B------:R-:W-:Y:S01]  /*0400*/  ISETP.NE.AND P1, PT, R4, RZ, PT ;  /* 0x000000ff0400720c */ /* 0x000fe20003f25270 */
[----:B------:R-:W-:-:S12]  /*0410*/  IMAD.X R6, RZ, RZ, R6, P2 ;  /* 0x000000ffff067224 */ /* 0x000fd800010e0606 */
[----:B0-----:R-:W-:Y:S05]  /*0420*/  @P1 BRA `(.L_x_2) ;  /* 0xfffffffc00dc1947 */ /* 0x001fea000383ffff */
.L_x_1:
[----:B------:R-:W-:Y:S05]  /*0430*/  BSYNC.RECONVERGENT B0 ;  /* 0x0000000000007941 */ /* 0x000fea0003800200 */
.L_x_0:
[----:B------:R-:W-:Y:S05]  /*0440*/  @!P0 EXIT ;  /* 0x000000000000894d */ /* 0x000fea0003800000 */
.L_x_3:
[----:B------:R-:W-:Y:S01]  /*0450*/  IMAD.IADD R5, R0, 0x1, R11 ;  /* 0x0000000100057824 */ /* 0x000fe200078e020b */
[----:B------:R-:W-:-:S04]  /*0460*/  IADD3 R2, P0, PT, R11, UR8, RZ ;  /* 0x000000080b027c10 */ /* 0x000fc8000ff1e0ff */
[C---:B------:R-:W-:Y:S01]  /*0470*/  IADD3 R7, PT, PT, R0.reuse, R5, RZ ;  /* 0x0000000500077210 */ /* 0x040fe20007ffe0ff */
[----:B------:R-:W-:Y:S01]  /*0480*/  IMAD.X R3, RZ, RZ, UR9, P0 ;  /* 0x00000009ff037e24 */ /* 0x000fe200080e06ff */
[----:B------:R-:W-:Y:S02]  /*0490*/  IADD3 R4, P1, PT, R5, UR8, RZ ;  /* 0x0000000805047c10 */ /* 0x000fe4000ff3e0ff */
[----:B------:R-:W-:Y:S01]  /*04a0*/  IADD3 R6, P0, PT, R7, UR8, RZ ;  /* 0x0000000807067c10 */ /* 0x000fe2000ff1e0ff */
[C---:B------:R-:W-:Y:S01]  /*04b0*/  IMAD.IADD R11, R0.reuse, 0x1, R7 ;  /* 0x00000001000b7824 */ /* 0x040fe200078e0207 */
[----:B------:R0:W-:Y:S01]  /*04c0*/  STG.E.U8 desc[UR6][R2.64], RZ ;  /* 0x000000ff02007986 */ /* 0x0001e2000c101106 */
[----:B------:R-:W-:Y:S01]  /*04d0*/  IMAD.X R5, RZ, RZ, UR9, P1 ;  /* 0x00000009ff057e24 */ /* 0x000fe200088e06ff */
[----:B------:R-:W-:Y:S02]  /*04e0*/  IADD3.X R7, PT, PT, RZ, UR9, RZ, P0, !PT ;  /* 0x00000009ff077c10 */ /* 0x000fe400087fe4ff */
[----:B------:R-:W-:Y:S01]  /*04f0*/  IADD3 R8, P1, PT, R11, UR8, RZ ;  /* 0x000000080b087c10 */ /* 0x000fe2000ff3e0ff */
[----:B------:R-:W-:Y:S01]  /*0500*/  IMAD.IADD R11, R0, 0x1, R11 ;  /* 0x00000001000b7824 */ /* 0x000fe200078e020b */
[----:B------:R0:W-:Y:S03]  /*0510*/  STG.E.U8 desc[UR6][R4.64], RZ ;  /* 0x000000ff04007986 */ /* 0x0001e6000c101106 */
[----:B------:R-:W-:Y:S01]  /*0520*/  IMAD.X R9, RZ, RZ, UR9, P1 ;  /* 0x00000009ff097e24 */ /* 0x000fe200088e06ff */
[----:B------:R0:W-:Y:S01]  /*0530*/  STG.E.U8 desc[UR6][R6.64], RZ ;  /* 0x000000ff06007986 */ /* 0x0001e2000c101106 */
[----:B------:R-:W-:-:S03]  /*0540*/  ISETP.GT.AND P0, PT, R11, UR5, PT ;  /* 0x000000050b007c0c */ /* 0x000fc6000bf04270 */
[----:B------:R0:W-:Y:S10]  /*0550*/  STG.E.U8 desc[UR6][R8.64], RZ ;  /* 0x000000ff08007986 */ /* 0x0001f4000c101106 */
[----:B0-----:R-:W-:Y:S05]  /*0560*/  @!P0 BRA `(.L_x_3) ;  /* 0xfffffffc00b88947 */ /* 0x001fea000383ffff */
[----:B------:R-:W-:Y:S05]  /*0570*/  EXIT ;  /* 0x000000000000794d */ /* 0x000fea0003800000 */
.L_x_4:
[----:B------:R-:W-:-:S00]  /*0580*/  BRA `(.L_x_4) ;  /* 0xfffffffc00fc7947 */ /* 0x000fc0000383ffff */
[----:B------:R-:W-:-:S00]  /*0590*/  NOP ;  /* 0x0000000000007918 */ /* 0x000fc00000000000 */
        /* <DEDUP_REMOVED lines=14> */
.L_x_9:


//--------------------- .text._Z16kernelFindPrimesiPiS_ --------------------------
	.section	.text._Z16kernelFindPrimesiPiS_,"ax",@progbits
	.align	128
        .global         _Z16kernelFindPrimesiPiS_
        .type           _Z16kernelFindPrimesiPiS_,@function
        .size           _Z16kernelFindPrimesiPiS_,(.L_x_10 - _Z16kernelFindPrimesiPiS_)
        .other          _Z16kernelFindPrimesiPiS_,@"STO_CUDA_ENTRY STV_DEFAULT"
_Z16kernelFindPrimesiPiS_:
.text._Z16kernelFindPrimesiPiS_:
[----:B------:R-:W-:Y:S01]  /*0000*/  LDC R1, c[0x0][0x37c] ;  /* 0x0000df00ff017b82 */ /* 0x000fe20000000800 */
[----:B------:R-:W0:Y:S07]  /*0010*/  S2R R3, SR_TID.X ;  /* 0x0000000000037919 */ /* 0x000e2e0000002100 */
[----:B------:R-:W0:Y:S08]  /*0020*/  S2UR UR4, SR_CTAID.X ;  /* 0x00000000000479c3 */ /* 0x000e300000002500 */
[----:B------:R-:W0:Y:S02]  /*0030*/  LDC R0, c[0x0][0x360] ;  /* 0x0000d800ff007b82 */ /* 0x000e240000000800 */
[----:B0-----:R-:W-:-:S05]  /*0040*/  IMAD R0, R0, UR4, R3 ;  /* 0x0000000400007c24 */ /* 0x001fca000f8e0203 */
[----:B------:R-:W-:-:S13]  /*0050*/  ISETP.GE.AND P0, PT, R0, 0x2, PT ;  /* 0x000000020000780c */ /* 0x000fda0003f06270 */
[----:B------:R-:W-:Y:S05]  /*0060*/  @!P0 EXIT ;  /* 0x000000000000894d */ /* 0x000fea0003800000 */
[----:B------:R-:W-:Y:S01]  /*0070*/  ISETP.GE.U32.AND P0, PT, R0, 0x4, PT ;  /* 0x000000040000780c */ /* 0x000fe20003f06070 */
[----:B------:R-:W0:Y:S01]  /*0080*/  LDCU.64 UR4, c[0x0][0x358] ;  /* 0x00006b00ff0477ac */ /* 0x000e220008000a00 */
[----:B------:R-:W-:Y:S11]  /*0090*/  BSSY.RECONVERGENT B0, `(.L_x_5) ;  /* 0x000001b000007945 */ /* 0x000ff60003800200 */
[----:B------:R-:W-:Y:S05]  /*00a0*/  @!P0 BRA `(.L_x_6) ;  /* 0x0000000000648947 */ /* 0x000fea0003800000 */
[----:B------:R-:W-:-:S07]  /*00b0*/  IMAD.MOV.U32 R5, RZ, RZ, 0x2 ;  /* 0x00000002ff057424 */ /* 0x000fce00078e00ff */
.L_x_7:
[----:B------:R-:W1:Y:S01]  /*00c0*/  I2F.U32.RP R4, R5 ;  /* 0x0000000500047306 */ /* 0x000e620000209000 */
[----:B------:R-:W-:-:S07]  /*00d0*/  ISETP.NE.U32.AND P1, PT, R5, RZ, PT ;  /* 0x000000ff0500720c */ /* 0x000fce0003f25070 */
[----:B-1----:R-:W1:Y:S02]  /*00e0*/  MUFU.RCP R4, R4 ;  /* 0x0000000400047308 */ /* 0x002e640000001000 */
[----:B-1----:R-:W-:-:S06]  /*00f0*/  VIADD R2, R4, 0xffffffe ;  /* 0x0ffffffe04027836 */ /* 0x002fcc0000000000 */
[----:B------:R1:W2:Y:S02]  /*0100*/  F2I.FTZ.U32.TRUNC.NTZ R3, R2 ;  /* 0x0000000200037305 */ /* 0x0002a4000021f000 */
[----:B-1----:R-:W-:Y:S01]  /*0110*/  IMAD.MOV.U32 R2, RZ, RZ, RZ ;  /* 0x000000ffff027224 */ /* 0x002fe200078e00ff */
[----:B--2---:R-:W-:-:S05]  /*0120*/  IADD3 R6, PT, PT, RZ, -R3, RZ ;  /* 0x80000003ff067210 */ /* 0x004fca0007ffe0ff */
[----:B------:R-:W-:-:S04]  /*0130*/  IMAD R7, R6, R5, RZ ;  /* 0x0000000506077224 */ /* 0x000fc800078e02ff */
[----:B------:R-:W-:-:S06]  /*0140*/  IMAD.HI.U32 R3, R3, R7, R2 ;  /* 0x0000000703037227 */ /* 0x000fcc00078e0002 */
[----:B------:R-:W-:-:S05]  /*0150*/  IMAD.HI.U32 R3, R3, R0, RZ ;  /* 0x0000000003037227 */ /* 0x000fca00078e00ff */
[----:B------:R-:W-:-:S05]  /*0160*/  IADD3 R3, PT, PT, -R3, RZ, RZ ;  /* 0x000000ff03037210 */ /* 0x000fca0007ffe1ff */
[----:B------:R-:W-:-:S05]  /*0170*/  IMAD R6, R5, R3, R0 ;  /* 0x0000000305067224 */ /* 0x000fca00078e0200 */
[----:B------:R-:W-:-:S13]  /*0180*/  ISETP.GE.U32.AND P0, PT, R6, R5, PT ;  /* 0x000000050600720c */ /* 0x000fda0003f06070 */
[----:B------:R-:W-:-:S05]  /*0190*/  @P0 IMAD.IADD R6, R6, 0x1, -R5 ;  /* 0x0000000106060824 */ /* 0x000fca00078e0a05 */
[----:B------:R-:W-:-:S13]  /*01a0*/  ISETP.GE.U32.AND P0, PT, R6, R5, PT ;  /* 0x000000050600720c */ /* 0x000fda0003f06070 */
[-C--:B------:R-:W-:Y:S02]  /*01b0*/  @P0 IADD3 R6, PT, PT, R6, -R5.reuse, RZ ;  /* 0x8000000506060210 */ /* 0x080fe40007ffe0ff */
[----:B------:R-:W-:-:S04]  /*01c0*/  @!P1 LOP3.LUT R6, RZ, R5, RZ, 0x33, !PT ;  /* 0x00000005ff069212 */ /* 0x000fc800078e33ff */
[----:B------:R-:W-:-:S13]  /*01d0*/  ISETP.NE.AND P0, PT, R6, RZ, PT ;  /* 0x000000ff0600720c */ /* 0x000fda0003f05270 */
[----:B0-----:R-:W-:Y:S05]  /*01e0*/  @!P0 EXIT ;  /* 0x000000000000894d */ /* 0x001fea0003800000 */
[C---:B------:R-:W-:Y:S02]  /*01f0*/  IMAD R2, R5.reuse, R5, R5 ;  /* 0x0000000505027224 */ /* 0x040fe400078e0205 */
[----:B------:R-:W-:-:S05]  /*0200*/  VIADD R5, R5, 0x1 ;  /* 0x0000000105057836 */ /* 0x000fca0000000000 */
[----:B------:R-:W-:-:S04]  /*0210*/  IADD3 R3, PT, PT, R5, R2, RZ ;  /* 0x0000000205037210 */ /* 0x000fc80007ffe0ff */
[----:B------:R-:W-:-:S13]  /*0220*/  ISETP.GT.AND P0, PT, R3, R0, PT ;  /* 0x000000000300720c */ /* 0x000fda0003f04270 */
[----:B------:R-:W-:Y:S05]  /*0230*/  @!P0 BRA `(.L_x_7) ;  /* 0xfffffffc00a08947 */ /* 0x000fea000383ffff */
.L_x_6:
[----:B0-----:R-:W-:Y:S05]  /*0240*/  BSYNC.RECONVERGENT B0 ;  /* 0x0000000000007941 */ /* 0x001fea0003800200 */
.L_x_5:
[----:B------:R-:W0:Y:S01]  /*0250*/  S2R R5, SR_LANEID ;  /* 0x0000000000057919 */ /* 0x000e220000000000 */
[----:B------:R-:W-:Y:S01]  /*0260*/  VOTEU.ANY UR6, UPT, PT ;  /* 0x0000000000067886 */ /* 0x000fe200038e0100 */
[----:B------:R-:W1:Y:S01]  /*0270*/  LDC.64 R2, c[0x0][0x390] ;  /* 0x0000e400ff027b82 */ /* 0x000e620000000a00 */
[----:B------:R-:W0:Y:S08]  /*0280*/  FLO.U32 R6, UR6 ;  /* 0x0000000600067d00 */ /* 0x000e3000080e0000 */
[----:B------:R-:W1:Y:S01]  /*0290*/  POPC R9, UR6 ;  /* 0x0000000600097d09 */ /* 0x000e620008000000 */
[----:B0-----:R-:W-:Y:S01]  /*02a0*/  ISETP.EQ.U32.AND P0, PT, R6, R5, PT ;  /* 0x000000050600720c */ /* 0x001fe20003f02070 */
[----:B------:R-:W0:Y:S01]  /*02b0*/  S2R R8, SR_LTMASK ;  /* 0x0000000000087919 */ /* 0x000e220000003900 */
[----:B------:R-:W2:Y:S11]  /*02c0*/  LDC.64 R4, c[0x0][0x388] ;  /* 0x0000e200ff047b82 */ /* 0x000eb60000000a00 */
[----:B-1----:R-:W3:Y:S01]  /*02d0*/  @P0 ATOMG.E.ADD.STRONG.GPU PT, R3, desc[UR4][R2.64], R9 ;  /* 0x80000009020309a8 */ /* 0x002ee200081ef104 */
[----:B0-----:R-:W-:-:S06]  /*02e0*/  LOP3.LUT R8, R8, UR6, RZ, 0xc0, !PT ;  /* 0x0000000608087c12 */ /* 0x001fcc000f8ec0ff */
[----:B------:R-:W0:Y:S01]  /*02f0*/  POPC R8, R8 ;  /* 0x0000000800087309 */ /* 0x000e220000000000 */
[----:B---3--:R-:W0:Y:S02]  /*0300*/  SHFL.IDX PT, R7, R3, R6, 0x1f ;  /* 0x00001f0603077589 */ /* 0x008e2400000e0000 */
[----:B0-----:R-:W-:-:S04]  /*0310*/  IMAD.IADD R7, R7, 0x1, R8 ;  /* 0x0000000107077824 */ /* 0x001fc800078e0208 */
[----:B--2---:R-:W-:-:S05]  /*0320*/  IMAD.WIDE R4, R7, 0x4, R4 ;  /* 0x0000000407047825 */ /* 0x004fca00078e0204 */
[----:B------:R-:W-:Y:S01]  /*0330*/  STG.E desc[UR4][R4.64], R0 ;  /* 0x0000000004007986 */ /* 0x000fe2000c101904 */
[----:B------:R-:W-:Y:S05]  /*0340*/  EXIT ;  /* 0x000000000000794d */ /* 0x000fea0003800000 */
.L_x_8:
        /* <DEDUP_REMOVED lines=11> */
.L_x_10:


//--------------------- .nv.shared.reserved.0     --------------------------
	.section	.nv.shared.reserved.0,"aw",@nobits
	.weak		__nv_reservedSMEM_offset_0_alias
	.size		__nv_reservedSMEM_offset_0_alias, 0, 64
	.other		__nv_reservedSMEM_offset_0_alias,@"STO_CUDA_RESERVED_SHARED STV_DEFAULT"
__nv_reservedSMEM_offset_0_alias:
	.zero		0
	.zero		64


//--------------------- .nv.constant0._Z25kernelSieveOfEratosthenesiPb --------------------------
	.section	.nv.constant0._Z25kernelSieveOfEratosthenesiPb,"a",@progbits
	.sectionflags	@""
	.align	4
.nv.constant0._Z25kernelSieveOfEratosthenesiPb:
	.zero		912


//--------------------- .nv.constant0._Z16kernelFindPrimesiPiS_ --------------------------
	.section	.nv.constant0._Z16kernelFindPrimesiPiS_,"a",@progbits
	.sectionflags	@""
	.align	4
.nv.constant0._Z16kernelFindPrimesiPiS_:
	.zero		920


//--------------------- SYMBOLS --------------------------

	.type		.nv.reservedSmem.offset0,@object
	.size		.nv.reservedSmem.offset0,0x4
